	.headerflags	@"EF_CUDA_TEXMODE_UNIFIED EF_CUDA_64BIT_ADDRESS EF_CUDA_ACCELERATORS EF_CUDA_SM90 EF_CUDA_VIRTUAL_SM(EF_CUDA_SM90)"
	.elftype	@"ET_EXEC"


//--------------------- .nv.info                  --------------------------
	.section	.nv.info,"",@"SHT_CUDA_INFO"
	.align	4


	//----- nvinfo : EIATTR_REGCOUNT
	.align		4
        /*0000*/ 	.byte	0x04, 0x2f
        /*0002*/ 	.short	(.L_3 - .L_2)
	.align		4
.L_2:
        /*0004*/ 	.word	index@(triton_poi_fused__native_batch_norm_legit_no_training_add_relu_3)
        /*0008*/ 	.word	0x00000020


	//----- nvinfo : EIATTR_MIN_STACK_SIZE
	.align		4
.L_3:
        /*000c*/ 	.byte	0x04, 0x12
        /*000e*/ 	.short	(.L_5 - .L_4)
	.align		4
.L_4:
        /*0010*/ 	.word	index@(triton_poi_fused__native_batch_norm_legit_no_training_add_relu_3)
        /*0014*/ 	.word	0x00000000


	//----- nvinfo : EIATTR_FRAME_SIZE
	.align		4
.L_5:
        /*0018*/ 	.byte	0x04, 0x11
        /*001a*/ 	.short	(.L_7 - .L_6)
	.align		4
.L_6:
        /*001c*/ 	.word	index@(triton_poi_fused__native_batch_norm_legit_no_training_add_relu_3)
        /*0020*/ 	.word	0x00000000


	//----- nvinfo : EIATTR_MIN_STACK_SIZE
	.align		4
.L_7:
        /*0024*/ 	.byte	0x04, 0x12
        /*0026*/ 	.short	(.L_9 - .L_8)
	.align		4
.L_8:
        /*0028*/ 	.word	index@(triton_poi_fused__native_batch_norm_legit_no_training_add_relu_3)
        /*002c*/ 	.word	0x00000000
.L_9:


//--------------------- .nv.info.triton_poi_fused__native_batch_norm_legit_no_training_add_relu_3 --------------------------
	.section	.nv.info.triton_poi_fused__native_batch_norm_legit_no_training_add_relu_3,"",@"SHT_CUDA_INFO"
	.sectionflags	@""
	.align	4


	//----- nvinfo : EIATTR_CUDA_API_VERSION
	.align		4
        /*0000*/ 	.byte	0x04, 0x37
        /*0002*/ 	.short	(.L_11 - .L_10)
.L_10:
        /*0004*/ 	.word	0x0000007c


	//----- nvinfo : EIATTR_KPARAM_INFO
	.align		4
.L_11:
        /*0008*/ 	.byte	0x04, 0x17
        /*000a*/ 	.short	(.L_13 - .L_12)
.L_12:
        /*000c*/ 	.word	0x00000000
        /*0010*/ 	.short	0x0008
        /*0012*/ 	.short	0x003c
        /*0014*/ 	.byte	0x00, 0xf0, 0x11, 0x00


	//----- nvinfo : EIATTR_KPARAM_INFO
	.align		4
.L_13:
        /*0018*/ 	.byte	0x04, 0x17
        /*001a*/ 	.short	(.L_15 - .L_14)
.L_14:
        /*001c*/ 	.word	0x00000000
        /*0020*/ 	.short	0x0007
        /*0022*/ 	.short	0x0038
        /*0024*/ 	.byte	0x00, 0xf0, 0x11, 0x00


	//----- nvinfo : EIATTR_KPARAM_INFO
	.align		4
.L_15:
        /*0028*/ 	.byte	0x04, 0x17
        /*002a*/ 	.short	(.L_17 - .L_16)
.L_16:
        /*002c*/ 	.word	0x00000000
        /*0030*/ 	.short	0x0006
        /*0032*/ 	.short	0x0030
        /*0034*/ 	.byte	0x00, 0xf4, 0x21, 0x00


	//----- nvinfo : EIATTR_KPARAM_INFO
	.align		4
.L_17:
        /*0038*/ 	.byte	0x04, 0x17
        /*003a*/ 	.short	(.L_19 - .L_18)
.L_18:
        /*003c*/ 	.word	0x00000000
        /*0040*/ 	.short	0x0005
        /*0042*/ 	.short	0x0028
        /*0044*/ 	.byte	0x00, 0xf4, 0x21, 0x00


	//----- nvinfo : EIATTR_KPARAM_INFO
	.align		4
.L_19:
        /*0048*/ 	.byte	0x04, 0x17
        /*004a*/ 	.short	(.L_21 - .L_20)
.L_20:
        /*004c*/ 	.word	0x00000000
        /*0050*/ 	.short	0x0004
        /*0052*/ 	.short	0x0020
        /*0054*/ 	.byte	0x00, 0xf4, 0x21, 0x00


	//----- nvinfo : EIATTR_KPARAM_INFO
	.align		4
.L_21:
        /*0058*/ 	.byte	0x04, 0x17
        /*005a*/ 	.short	(.L_23 - .L_22)
.L_22:
        /*005c*/ 	.word	0x00000000
        /*0060*/ 	.short	0x0003
        /*0062*/ 	.short	0x0018
        /*0064*/ 	.byte	0x00, 0xf4, 0x21, 0x00


	//----- nvinfo : EIATTR_KPARAM_INFO
	.align		4
.L_23:
        /*0068*/ 	.byte	0x04, 0x17
        /*006a*/ 	.short	(.L_25 - .L_24)
.L_24:
        /*006c*/ 	.word	0x00000000
        /*0070*/ 	.short	0x0002
        /*0072*/ 	.short	0x0010
        /*0074*/ 	.byte	0x00, 0xf4, 0x21, 0x00


	//----- nvinfo : EIATTR_KPARAM_INFO
	.align		4
.L_25:
        /*0078*/ 	.byte	0x04, 0x17
        /*007a*/ 	.short	(.L_27 - .L_26)
.L_26:
        /*007c*/ 	.word	0x00000000
        /*0080*/ 	.short	0x0001
        /*0082*/ 	.short	0x0008
        /*0084*/ 	.byte	0x00, 0xf4, 0x21, 0x00


	//----- nvinfo : EIATTR_KPARAM_INFO
	.align		4
.L_27:
        /*0088*/ 	.byte	0x04, 0x17
        /*008a*/ 	.short	(.L_29 - .L_28)
.L_28:
        /*008c*/ 	.word	0x00000000
        /*0090*/ 	.short	0x0000
        /*0092*/ 	.short	0x0000
        /*0094*/ 	.byte	0x00, 0xf4, 0x21, 0x00


	//----- nvinfo : EIATTR_SPARSE_MMA_MASK
	.align		4
.L_29:
        /*0098*/ 	.byte	0x03, 0x50
        /*009a*/ 	.short	0x0000


	//----- nvinfo : EIATTR_MAXREG_COUNT
	.align		4
        /*009c*/ 	.byte	0x03, 0x1b
        /*009e*/ 	.short	0x00ff


	//----- nvinfo : EIATTR_EXIT_INSTR_OFFSETS
	.align		4
        /*00a0*/ 	.byte	0x04, 0x1c
        /*00a2*/ 	.short	(.L_31 - .L_30)


	//   ....[0]....
.L_30:
        /*00a4*/ 	.word	0x00000e20


	//   ....[1]....
        /*00a8*/ 	.word	0x00000ee0


	//----- nvinfo : EIATTR_REQNTID
	.align		4
.L_31:
        /*00ac*/ 	.byte	0x04, 0x10
        /*00ae*/ 	.short	(.L_33 - .L_32)
.L_32:
        /*00b0*/ 	.word	0x00000080
        /*00b4*/ 	.word	0x00000001
        /*00b8*/ 	.word	0x00000001


	//----- nvinfo : EIATTR_CBANK_PARAM_SIZE
	.align		4
.L_33:
        /*00bc*/ 	.byte	0x03, 0x19
        /*00be*/ 	.short	0x0040


	//----- nvinfo : EIATTR_PARAM_CBANK
	.align		4
        /*00c0*/ 	.byte	0x04, 0x0a
        /*00c2*/ 	.short	(.L_35 - .L_34)
	.align		4
.L_34:
        /*00c4*/ 	.word	index@(.nv.constant0.triton_poi_fused__native_batch_norm_legit_no_training_add_relu_3)
        /*00c8*/ 	.short	0x0210
        /*00ca*/ 	.short	0x0040


	//----- nvinfo : EIATTR_SW_WAR
	.align		4
.L_35:
        /*00cc*/ 	.byte	0x04, 0x36
        /*00ce*/ 	.short	(.L_37 - .L_36)
.L_36:
        /*00d0*/ 	.word	0x00000008
.L_37:


//--------------------- .nv.callgraph             --------------------------
	.section	.nv.callgraph,"",@"SHT_CUDA_CALLGRAPH"
	.align	4
	.sectionentsize	8
	.align		4
        /*0000*/ 	.word	0x00000000
	.align		4
        /*0004*/ 	.word	0xffffffff
	.align		4
        /*0008*/ 	.word	0x00000000
	.align		4
        /*000c*/ 	.word	0xfffffffe
	.align		4
        /*0010*/ 	.word	0x00000000
	.align		4
        /*0014*/ 	.word	0xfffffffd
	.align		4
        /*0018*/ 	.word	0x00000000
	.align		4
        /*001c*/ 	.word	0xfffffffc


//--------------------- .nv.constant4             --------------------------
	.section	.nv.constant4,"a",@progbits
	.align	8
	.align		8
.nv.constant4:
        /*0000*/ 	.dword	_$_str
	.align		8
        /*0008*/ 	.dword	_$_str_$_2


//--------------------- .text.triton_poi_fused__native_batch_norm_legit_no_training_add_relu_3 --------------------------
	.section	.text.triton_poi_fused__native_batch_norm_legit_no_training_add_relu_3,"ax",@progbits
	.sectionflags	@"SHF_BARRIERS=1"
	.align	128
        .global         triton_poi_fused__native_batch_norm_legit_no_training_add_relu_3
        .type           triton_poi_fused__native_batch_norm_legit_no_training_add_relu_3,@function
        .size           triton_poi_fused__native_batch_norm_legit_no_training_add_relu_3,(.L_x_1 - triton_poi_fused__native_batch_norm_legit_no_training_add_relu_3)
        .other          triton_poi_fused__native_batch_norm_legit_no_training_add_relu_3,@"STO_CUDA_ENTRY STV_DEFAULT"
triton_poi_fused__native_batch_norm_legit_no_training_add_relu_3:
.text.triton_poi_fused__native_batch_norm_legit_no_training_add_relu_3:
[----:B------:R-:W0:Y:S08]  /*0000*/  LDC R1, c[0x0][0x28] ;  /* 0x00000a00ff017b82 */ /* 0x000e300000000800 */
[----:B------:R-:W1:Y:S01]  /*0010*/  S2UR UR12, SR_CTAID.X ;  /* 0x00000000000c79c3 */ /* 0x000e620000002500 */
[----:B------:R-:W-:Y:S01]  /*0020*/  ULDC.64 UR4, c[0x0][0x220] ;  /* 0x0000880000047ab9 */ /* 0x000fe20000000a00 */
[----:B------:R-:W-:Y:S01]  /*0030*/  ULDC.64 UR10, c[0x0][0x208] ;  /* 0x00008200000a7ab9 */ /* 0x000fe20000000a00 */
[----:B------:R-:W2:Y:S01]  /*0040*/  S2R R3, SR_CTAID.Y ;  /* 0x0000000000037919 */ /* 0x000ea20000002600 */
[----:B------:R-:W-:Y:S01]  /*0050*/  ULDC.64 UR6, c[0x0][0x228] ;  /* 0x00008a0000067ab9 */ /* 0x000fe20000000a00 */
[----:B------:R-:W-:Y:S01]  /*0060*/  ULDC.64 UR8, c[0x0][0x230] ;  /* 0x00008c0000087ab9 */ /* 0x000fe20000000a00 */
[----:B------:R-:W3:Y:S02]  /*0070*/  S2R R0, SR_TID.X ;  /* 0x0000000000007919 */ /* 0x000ee40000002100 */
[----:B------:R-:W4:Y:S01]  /*0080*/  LDC.64 R12, c[0x0][0x210] ;  /* 0x00008400ff0c7b82 */ /* 0x000f220000000a00 */
[----:B-1----:R-:W-:-:S02]  /*0090*/  UISETP.GE.AND UP0, UPT, UR12, 0x100, UPT ;  /* 0x000001000c00788c */ /* 0x002fc4000bf06270 */
[----:B------:R-:W-:-:S04]  /*00a0*/  UIMAD.WIDE UR4, UR12, 0x4, UR4 ;  /* 0x000000040c0478a5 */ /* 0x000fc8000f8e0204 */
[----:B------:R-:W-:Y:S02]  /*00b0*/  PLOP3.LUT P0, PT, PT, PT, UP0, 0x80, 0x0 ;  /* 0x000000000000781c */ /* 0x000fe40003f0f008 */
[----:B------:R-:W-:Y:S02]  /*00c0*/  IMAD.U32 R4, RZ, RZ, UR4 ;  /* 0x00000004ff047e24 */ /* 0x000fe4000f8e00ff */
[----:B------:R-:W-:Y:S01]  /*00d0*/  IMAD.U32 R5, RZ, RZ, UR5 ;  /* 0x00000005ff057e24 */ /* 0x000fe2000f8e00ff */
[----:B--2---:R-:W-:Y:S01]  /*00e0*/  SHF.L.U32 R23, R3, 0xa, RZ ;  /* 0x0000000a03177819 */ /* 0x004fe200000006ff */
[----:B------:R-:W-:-:S07]  /*00f0*/  ULDC.64 UR4, c[0x0][0x218] ;  /* 0x0000860000047ab9 */ /* 0x000fce0000000a00 */
[----:B------:R4:W2:Y:S01]  /*0100*/  @!P0 LDG.E.EL R11, desc[UR10][R4.64] ;  /* 0x0000000a040b8981 */ /* 0x0008a2000c2e1900 */
[----:B---3--:R-:W-:Y:S01]  /*0110*/  LOP3.LUT R25, R23, 0x7f, R0, 0xf8, !PT ;  /* 0x0000007f17197812 */ /* 0x008fe200078ef800 */
[----:B------:R-:W-:Y:S01]  /*0120*/  IMAD.MOV.U32 R21, RZ, RZ, RZ ;  /* 0x000000ffff157224 */ /* 0x000fe200078e00ff */
[----:B------:R-:W-:Y:S01]  /*0130*/  PLOP3.LUT P0, PT, PT, PT, UP0, 0x80, 0x0 ;  /* 0x000000000000781c */ /* 0x000fe20003f0f008 */
[----:B------:R-:W-:Y:S02]  /*0140*/  UIMAD.WIDE UR4, UR12, 0x4, UR4 ;  /* 0x000000040c0478a5 */ /* 0x000fe4000f8e0204 */
[----:B------:R-:W-:Y:S01]  /*0150*/  LEA R25, R25, UR12, 0x8 ;  /* 0x0000000c19197c11 */ /* 0x000fe2000f8e40ff */
[----:B------:R-:W-:Y:S01]  /*0160*/  UIMAD.WIDE UR6, UR12, 0x4, UR6 ;  /* 0x000000040c0678a5 */ /* 0x000fe2000f8e0206 */
[----:B------:R-:W-:Y:S01]  /*0170*/  PLOP3.LUT P1, PT, PT, PT, UP0, 0x80, 0x0 ;  /* 0x000000000000781c */ /* 0x000fe20003f2f008 */
[----:B------:R-:W-:Y:S01]  /*0180*/  IMAD.MOV.U32 R7, RZ, RZ, RZ ;  /* 0x000000ffff077224 */ /* 0x000fe200078e00ff */
[----:B------:R-:W-:Y:S01]  /*0190*/  PLOP3.LUT P2, PT, PT, PT, UP0, 0x80, 0x0 ;  /* 0x000000000000781c */ /* 0x000fe20003f4f008 */
[--C-:B----4-:R-:W-:Y:S01]  /*01a0*/  IMAD.WIDE R4, R25, 0x4, R12.reuse ;  /* 0x0000000419047825 */ /* 0x110fe200078e020c */
[----:B------:R-:W-:Y:S01]  /*01b0*/  PLOP3.LUT P3, PT, PT, PT, UP0, 0x80, 0x0 ;  /* 0x000000000000781c */ /* 0x000fe20003f6f008 */
[----:B------:R-:W-:Y:S01]  /*01c0*/  UIMAD.WIDE UR8, UR12, 0x4, UR8 ;  /* 0x000000040c0878a5 */ /* 0x000fe2000f8e0208 */
[----:B------:R-:W-:Y:S01]  /*01d0*/  IADD3 R15, R25, 0x10000, RZ ;  /* 0x00010000190f7810 */ /* 0x000fe20007ffe0ff */
[----:B------:R-:W-:Y:S01]  /*01e0*/  IMAD.U32 R8, RZ, RZ, UR4 ;  /* 0x00000004ff087e24 */ /* 0x000fe2000f8e00ff */
[----:B------:R-:W-:Y:S01]  /*01f0*/  PLOP3.LUT P4, PT, PT, PT, UP0, 0x80, 0x0 ;  /* 0x000000000000781c */ /* 0x000fe20003f8f008 */
[----:B------:R-:W3:Y:S01]  /*0200*/  @!P0 LDG.E.EL R21, desc[UR10][R4.64] ;  /* 0x0000000a04158981 */ /* 0x000ee2000c2e1900 */
[----:B------:R-:W-:Y:S01]  /*0210*/  PLOP3.LUT P0, PT, PT, PT, UP0, 0x80, 0x0 ;  /* 0x000000000000781c */ /* 0x000fe20003f0f008 */
[----:B------:R-:W-:Y:S01]  /*0220*/  IMAD.WIDE R14, R15, 0x4, R12 ;  /* 0x000000040f0e7825 */ /* 0x000fe200078e020c */
[----:B------:R-:W-:Y:S01]  /*0230*/  MOV R26, UR6 ;  /* 0x00000006001a7c02 */ /* 0x000fe20008000f00 */
[----:B------:R-:W-:Y:S01]  /*0240*/  HFMA2.MMA R22, -RZ, RZ, 0, 0 ;  /* 0x00000000ff167435 */ /* 0x000fe200000001ff */
[----:B------:R-:W-:Y:S01]  /*0250*/  MOV R17, UR9 ;  /* 0x0000000900117c02 */ /* 0x000fe20008000f00 */
[----:B------:R-:W-:Y:S01]  /*0260*/  IMAD.U32 R9, RZ, RZ, UR5 ;  /* 0x00000005ff097e24 */ /* 0x000fe2000f8e00ff */
[----:B------:R1:W4:Y:S01]  /*0270*/  @!P1 LDG.E.EL R7, desc[UR10][R14.64] ;  /* 0x0000000a0e079981 */ /* 0x000322000c2e1900 */
[----:B------:R-:W-:-:S02]  /*0280*/  IMAD.U32 R27, RZ, RZ, UR7 ;  /* 0x00000007ff1b7e24 */ /* 0x000fc4000f8e00ff */
[C---:B------:R-:W-:Y:S01]  /*0290*/  VIADD R29, R25.reuse, 0x18000 ;  /* 0x00018000191d7836 */ /* 0x040fe20000000000 */
[----:B------:R-:W5:Y:S01]  /*02a0*/  @!P2 LDG.E.EL R24, desc[UR10][R8.64] ;  /* 0x0000000a0818a981 */ /* 0x000f62000c2e1900 */
[----:B------:R-:W-:Y:S01]  /*02b0*/  PLOP3.LUT P1, PT, PT, PT, UP0, 0x80, 0x0 ;  /* 0x000000000000781c */ /* 0x000fe20003f2f008 */
[----:B------:R-:W-:Y:S02]  /*02c0*/  IMAD.U32 R16, RZ, RZ, UR8 ;  /* 0x00000008ff107e24 */ /* 0x000fe4000f8e00ff */
[----:B------:R1:W3:Y:S02]  /*02d0*/  @!P3 LDG.E.EL R2, desc[UR10][R26.64] ;  /* 0x0000000a1a02b981 */ /* 0x0002e4000c2e1900 */
[----:B-1----:R-:W1:Y:S01]  /*02e0*/  LDC.64 R14, c[0x0][0x238] ;  /* 0x00008e00ff0e7b82 */ /* 0x002e620000000a00 */
[----:B------:R-:W-:Y:S01]  /*02f0*/  VIADD R6, R25, 0x20000 ;  /* 0x0002000019067836 */ /* 0x000fe20000000000 */
[----:B------:R1:W3:Y:S01]  /*0300*/  @!P4 LDG.E.EL R19, desc[UR10][R16.64] ;  /* 0x0000000a1013c981 */ /* 0x0002e2000c2e1900 */
[----:B0-----:R-:W-:Y:S01]  /*0310*/  IMAD.WIDE R26, R29, 0x4, R12 ;  /* 0x000000041d1a7825 */ /* 0x001fe200078e020c */
[----:B------:R-:W-:-:S03]  /*0320*/  CS2R R8, SRZ ;  /* 0x0000000000087805 */ /* 0x000fc6000001ff00 */
[----:B-1----:R-:W-:Y:S01]  /*0330*/  IMAD.WIDE R16, R6, 0x4, R12 ;  /* 0x0000000406107825 */ /* 0x002fe200078e020c */
[----:B------:R0:W3:Y:S01]  /*0340*/  @!P0 LDG.E.EL R22, desc[UR10][R26.64] ;  /* 0x0000000a1a168981 */ /* 0x0000e2000c2e1900 */
[----:B------:R-:W-:Y:S02]  /*0350*/  PLOP3.LUT P0, PT, PT, PT, UP0, 0x80, 0x0 ;  /* 0x000000000000781c */ /* 0x000fe40003f0f008 */
[----:B------:R-:W-:Y:S01]  /*0360*/  IADD3 R6, R25, 0x30000, RZ ;  /* 0x0003000019067810 */ /* 0x000fe20007ffe0ff */
[----:B------:R-:W-:Y:S01]  /*0370*/  VIADD R20, R25, 0x8000 ;  /* 0x0000800019147836 */ /* 0x000fe20000000000 */
[----:B------:R1:W3:Y:S01]  /*0380*/  @!P1 LDG.E.EL R9, desc[UR10][R16.64] ;  /* 0x0000000a10099981 */ /* 0x0002e2000c2e1900 */
[----:B------:R-:W-:Y:S02]  /*0390*/  LOP3.LUT R23, R23, 0x7f, R0, 0xf8, !PT ;  /* 0x0000007f17177812 */ /* 0x000fe400078ef800 */
[----:B------:R-:W-:Y:S02]  /*03a0*/  CS2R R4, SRZ ;  /* 0x0000000000047805 */ /* 0x000fe4000001ff00 */
[----:B------:R-:W-:-:S02]  /*03b0*/  PLOP3.LUT P2, PT, PT, PT, UP0, 0x80, 0x0 ;  /* 0x000000000000781c */ /* 0x000fc40003f4f008 */
[----:B------:R-:W-:Y:S01]  /*03c0*/  PLOP3.LUT P1, PT, PT, PT, UP0, 0x80, 0x0 ;  /* 0x000000000000781c */ /* 0x000fe20003f2f008 */
[----:B0-----:R-:W-:Y:S01]  /*03d0*/  IMAD.WIDE R26, R20, 0x4, R12 ;  /* 0x00000004141a7825 */ /* 0x001fe200078e020c */
[----:B------:R-:W-:-:S03]  /*03e0*/  PLOP3.LUT P3, PT, PT, PT, UP0, 0x80, 0x0 ;  /* 0x000000000000781c */ /* 0x000fc60003f6f008 */
[--C-:B-1----:R-:W-:Y:S01]  /*03f0*/  IMAD.WIDE R16, R6, 0x4, R12.reuse ;  /* 0x0000000406107825 */ /* 0x102fe200078e020c */
[----:B------:R-:W-:Y:S01]  /*0400*/  LEA R6, R23, UR12, 0x8 ;  /* 0x0000000c17067c11 */ /* 0x000fe2000f8e40ff */
[----:B------:R0:W4:Y:S02]  /*0410*/  @!P0 LDG.E.EL R5, desc[UR10][R26.64] ;  /* 0x0000000a1a058981 */ /* 0x000124000c2e1900 */
[----:B------:R-:W-:Y:S01]  /*0420*/  VIADD R28, R25, 0x28000 ;  /* 0x00028000191c7836 */ /* 0x000fe20000000000 */
[----:B------:R-:W-:Y:S01]  /*0430*/  PLOP3.LUT P0, PT, PT, PT, UP0, 0x80, 0x0 ;  /* 0x000000000000781c */ /* 0x000fe20003f0f008 */
[----:B------:R-:W-:Y:S02]  /*0440*/  IMAD.MOV.U32 R18, RZ, RZ, RZ ;  /* 0x000000ffff127224 */ /* 0x000fe400078e00ff */
[----:B------:R-:W-:Y:S01]  /*0450*/  IMAD.WIDE R28, R28, 0x4, R12 ;  /* 0x000000041c1c7825 */ /* 0x000fe200078e020c */
[----:B------:R1:W4:Y:S03]  /*0460*/  @!P1 LDG.E.EL R4, desc[UR10][R16.64] ;  /* 0x0000000a10049981 */ /* 0x000326000c2e1900 */
[----:B------:R-:W-:Y:S01]  /*0470*/  VIADD R23, R6, 0x10000 ;  /* 0x0001000006177836 */ /* 0x000fe20000000000 */
[----:B------:R1:W4:Y:S01]  /*0480*/  @!P2 LDG.E.EL R18, desc[UR10][R28.64] ;  /* 0x0000000a1c12a981 */ /* 0x000322000c2e1900 */
[----:B------:R-:W-:-:S02]  /*0490*/  PLOP3.LUT P2, PT, PT, PT, UP0, 0x80, 0x0 ;  /* 0x000000000000781c */ /* 0x000fc40003f4f008 */
[----:B0-----:R-:W-:Y:S01]  /*04a0*/  IMAD.WIDE R26, R23, 0x4, R14 ;  /* 0x00000004171a7825 */ /* 0x001fe200078e020e */
[----:B------:R-:W-:-:S03]  /*04b0*/  PLOP3.LUT P1, PT, PT, PT, UP0, 0x80, 0x0 ;  /* 0x000000000000781c */ /* 0x000fc60003f2f008 */
[----:B------:R-:W-:Y:S01]  /*04c0*/  IMAD.MOV.U32 R23, RZ, RZ, RZ ;  /* 0x000000ffff177224 */ /* 0x000fe200078e00ff */
[----:B------:R0:W4:Y:S01]  /*04d0*/  @!P3 LDG.E.EL R8, desc[UR10][R26.64] ;  /* 0x0000000a1a08b981 */ /* 0x000122000c2e1900 */
[----:B-1----:R-:W-:-:S04]  /*04e0*/  IMAD.WIDE R16, R25, 0x4, R14 ;  /* 0x0000000419107825 */ /* 0x002fc800078e020e */
[----:B------:R-:W-:Y:S01]  /*04f0*/  IMAD.WIDE R28, R20, 0x4, R14 ;  /* 0x00000004141c7825 */ /* 0x000fe200078e020e */
[----:B------:R-:W-:Y:S01]  /*0500*/  HFMA2.MMA R20, -RZ, RZ, 0, 0 ;  /* 0x00000000ff147435 */ /* 0x000fe200000001ff */
[----:B------:R-:W-:Y:S01]  /*0510*/  MOV R10, RZ ;  /* 0x000000ff000a7202 */ /* 0x000fe20000000f00 */
[----:B------:R1:W4:Y:S01]  /*0520*/  @!P0 LDG.E.EL R23, desc[UR10][R16.64] ;  /* 0x0000000a10178981 */ /* 0x000322000c2e1900 */
[----:B0-----:R-:W-:-:S04]  /*0530*/  VIADD R27, R6, 0x18000 ;  /* 0x00018000061b7836 */ /* 0x001fc80000000000 */
[----:B------:R0:W4:Y:S01]  /*0540*/  @!P2 LDG.E.EL R10, desc[UR10][R28.64] ;  /* 0x0000000a1c0aa981 */ /* 0x000122000c2e1900 */
[----:B-1----:R-:W-:-:S05]  /*0550*/  IMAD.WIDE R16, R27, 0x4, R14 ;  /* 0x000000041b107825 */ /* 0x002fca00078e020e */
[----:B------:R1:W4:Y:S01]  /*0560*/  @!P1 LDG.E.EL R20, desc[UR10][R16.64] ;  /* 0x0000000a10149981 */ /* 0x000322000c2e1900 */
[----:B------:R-:W-:Y:S01]  /*0570*/  PLOP3.LUT P0, PT, PT, PT, UP0, 0x80, 0x0 ;  /* 0x000000000000781c */ /* 0x000fe20003f0f008 */
[----:B------:R-:W-:Y:S01]  /*0580*/  VIADD R25, R25, 0x38000 ;  /* 0x0003800019197836 */ /* 0x000fe20000000000 */
[----:B------:R-:W-:Y:S02]  /*0590*/  CS2R R26, SRZ ;  /* 0x00000000001a7805 */ /* 0x000fe4000001ff00 */
[----:B------:R-:W-:Y:S01]  /*05a0*/  PLOP3.LUT P1, PT, PT, PT, UP0, 0x80, 0x0 ;  /* 0x000000000000781c */ /* 0x000fe20003f2f008 */
[----:B0-----:R-:W-:-:S04]  /*05b0*/  IMAD.WIDE R28, R25, 0x4, R12 ;  /* 0x00000004191c7825 */ /* 0x001fc800078e020c */
[----:B------:R-:W-:-:S04]  /*05c0*/  VIADD R13, R6, 0x20000 ;  /* 0x00020000060d7836 */ /* 0x000fc80000000000 */
[----:B------:R-:W4:Y:S01]  /*05d0*/  @!P0 LDG.E.EL R26, desc[UR10][R28.64] ;  /* 0x0000000a1c1a8981 */ /* 0x000f22000c2e1900 */
[----:B------:R-:W-:Y:S01]  /*05e0*/  PLOP3.LUT P0, PT, PT, PT, UP0, 0x80, 0x0 ;  /* 0x000000000000781c */ /* 0x000fe20003f0f008 */
[----:B------:R-:W-:Y:S01]  /*05f0*/  IMAD.WIDE R12, R13, 0x4, R14 ;  /* 0x000000040d0c7825 */ /* 0x000fe200078e020e */
[----:B-1----:R-:W-:-:S04]  /*0600*/  IADD3 R17, R6, 0x28000, RZ ;  /* 0x0002800006117810 */ /* 0x002fc80007ffe0ff */
[----:B------:R0:W4:Y:S01]  /*0610*/  @!P1 LDG.E.EL R27, desc[UR10][R12.64] ;  /* 0x0000000a0c1b9981 */ /* 0x000122000c2e1900 */
[----:B------:R-:W-:Y:S01]  /*0620*/  IMAD.WIDE R16, R17, 0x4, R14 ;  /* 0x0000000411107825 */ /* 0x000fe200078e020e */
[----:B------:R-:W-:Y:S02]  /*0630*/  PLOP3.LUT P1, PT, PT, PT, UP0, 0x80, 0x0 ;  /* 0x000000000000781c */ /* 0x000fe40003f2f008 */
[----:B0-----:R-:W-:Y:S01]  /*0640*/  CS2R R12, SRZ ;  /* 0x00000000000c7805 */ /* 0x001fe2000001ff00 */
[----:B------:R-:W-:-:S05]  /*0650*/  VIADD R29, R6, 0x30000 ;  /* 0x00030000061d7836 */ /* 0x000fca0000000000 */
[----:B------:R-:W4:Y:S01]  /*0660*/  @!P0 LDG.E.EL R12, desc[UR10][R16.64] ;  /* 0x0000000a100c8981 */ /* 0x000f22000c2e1900 */
[----:B------:R-:W-:Y:S01]  /*0670*/  PLOP3.LUT P0, PT, PT, PT, UP0, 0x80, 0x0 ;  /* 0x000000000000781c */ /* 0x000fe20003f0f008 */
[----:B------:R-:W-:Y:S02]  /*0680*/  IMAD.MOV.U32 R6, RZ, RZ, RZ ;  /* 0x000000ffff067224 */ /* 0x000fe400078e00ff */
[----:B------:R-:W-:-:S04]  /*0690*/  IMAD.WIDE R28, R29, 0x4, R14 ;  /* 0x000000041d1c7825 */ /* 0x000fc800078e020e */
[----:B------:R-:W-:-:S05]  /*06a0*/  IMAD.WIDE R14, R25, 0x4, R14 ;  /* 0x00000004190e7825 */ /* 0x000fca00078e020e */
[----:B------:R0:W4:Y:S04]  /*06b0*/  @!P1 LDG.E.EL R13, desc[UR10][R14.64] ;  /* 0x0000000a0e0d9981 */ /* 0x000128000c2e1900 */
[----:B------:R4:W4:Y:S01]  /*06c0*/  @!P0 LDG.E.EL R6, desc[UR10][R28.64] ;  /* 0x0000000a1c068981 */ /* 0x000922000c2e1900 */
[----:B------:R-:W-:Y:S01]  /*06d0*/  PLOP3.LUT P0, PT, PT, PT, UP0, 0x80, 0x0 ;  /* 0x000000000000781c */ /* 0x000fe20003f0f008 */
[----:B------:R-:W-:Y:S01]  /*06e0*/  UMOV UR4, URZ ;  /* 0x0000003f00047c82 */ /* 0x000fe20008000000 */
[----:B------:R-:W-:Y:S02]  /*06f0*/  PLOP3.LUT P2, PT, PT, PT, UP0, 0x80, 0x0 ;  /* 0x000000000000781c */ /* 0x000fe40003f4f008 */
[----:B------:R-:W-:Y:S01]  /*0700*/  PLOP3.LUT P3, PT, PT, PT, UP0, 0x80, 0x0 ;  /* 0x000000000000781c */ /* 0x000fe20003f6f008 */
[----:B0-----:R-:W-:-:S02]  /*0710*/  IMAD.MOV.U32 R14, RZ, RZ, 0x3e800000 ;  /* 0x3e800000ff0e7424 */ /* 0x001fc400078e00ff */
[----:B------:R-:W-:Y:S01]  /*0720*/  IMAD.SHL.U32 R0, R0, 0x4, RZ ;  /* 0x0000000400007824 */ /* 0x000fe200078e00ff */
[----:B------:R-:W-:-:S04]  /*0730*/  UMOV UR5, URZ ;  /* 0x0000003f00057c82 */ /* 0x000fc80008000000 */
[----:B------:R-:W-:Y:S01]  /*0740*/  LOP3.LUT R0, R0, 0x1fc, RZ, 0xc0, !PT ;  /* 0x000001fc00007812 */ /* 0x000fe200078ec0ff */
[----:B------:R-:W-:Y:S01]  /*0750*/  UMOV UR6, URZ ;  /* 0x0000003f00067c82 */ /* 0x000fe20008000000 */
[----:B------:R-:W0:Y:S01]  /*0760*/  S2UR UR8, SR_CgaCtaId ;  /* 0x00000000000879c3 */ /* 0x000e220000008800 */
[----:B------:R-:W-:Y:S02]  /*0770*/  UMOV UR7, 0x400 ;  /* 0x0000040000077882 */ /* 0x000fe40000000000 */
[----:B0-----:R-:W-:Y:S01]  /*0780*/  UPRMT UR7, UR8, 0x654, UR7 ;  /* 0x0000065408077896 */ /* 0x001fe20008000007 */
[----:B--2---:R-:W-:-:S13]  /*0790*/  @!P0 R2UR UR4, R11 ;  /* 0x000000000b0482ca */ /* 0x004fda00000e0000 */
[----:B------:R-:W-:-:S05]  /*07a0*/  MOV R11, UR4 ;  /* 0x00000004000b7c02 */ /* 0x000fca0008000f00 */
[----:B------:R-:W-:-:S04]  /*07b0*/  FADD R11, R11, 9.9999997473787516356e-06 ;  /* 0x3727c5ac0b0b7421 */ /* 0x000fc80000000000 */
[----:B------:R-:W0:Y:S02]  /*07c0*/  MUFU.SQRT R16, R11 ;  /* 0x0000000b00107308 */ /* 0x000e240000002000 */
[C---:B0-----:R-:W-:Y:S02]  /*07d0*/  FSETP.GT.AND P0, PT, R16.reuse, 8.50705917302346158658e+37, PT ;  /* 0x7e8000001000780b */ /* 0x041fe40003f04000 */
[----:B------:R-:W-:Y:S01]  /*07e0*/  FSETP.GEU.AND P1, PT, R16, 1.175494350822287508e-38, PT ;  /* 0x008000001000780b */ /* 0x000fe20003f2e000 */
[----:B------:R-:W-:Y:S01]  /*07f0*/  UMOV UR4, URZ ;  /* 0x0000003f00047c82 */ /* 0x000fe20008000000 */
[----:B-----5:R-:W-:-:S09]  /*0800*/  @!P2 R2UR UR4, R24 ;  /* 0x000000001804a2ca */ /* 0x020fd200000e0000 */
[----:B------:R-:W-:-:S04]  /*0810*/  @P0 FMUL R16, R16, 0.25 ;  /* 0x3e80000010100820 */ /* 0x000fc80000400000 */
[----:B------:R-:W-:Y:S01]  /*0820*/  @!P1 FMUL R16, R16, 16777216 ;  /* 0x4b80000010109820 */ /* 0x000fe20000400000 */
[----:B------:R-:W-:-:S03]  /*0830*/  PLOP3.LUT P2, PT, PT, PT, UP0, 0x80, 0x0 ;  /* 0x000000000000781c */ /* 0x000fc60003f4f008 */
[----:B------:R-:W0:Y:S01]  /*0840*/  MUFU.RCP R15, R16 ;  /* 0x00000010000f7308 */ /* 0x000e220000001000 */
[----:B---3--:R-:W-:Y:S02]  /*0850*/  @!P3 R2UR UR5, R2 ;  /* 0x000000000205b2ca */ /* 0x008fe400000e0000 */
[----:B------:R-:W-:Y:S02]  /*0860*/  FSEL R14, R14, 1, P0 ;  /* 0x3f8000000e0e7808 */ /* 0x000fe40000000000 */
[----:B------:R-:W-:Y:S02]  /*0870*/  SHF.R.S32.HI R2, RZ, 0x15, R3 ;  /* 0x00000015ff027819 */ /* 0x000fe40000011403 */
[----:B------:R-:W-:Y:S01]  /*0880*/  SHF.L.U32 R3, R3, 0xa, RZ ;  /* 0x0000000a03037819 */ /* 0x000fe200000006ff */
[----:B------:R-:W1:Y:S01]  /*0890*/  S2R R11, SR_TID.X ;  /* 0x00000000000b7919 */ /* 0x000e620000002100 */
[----:B------:R-:W-:Y:S01]  /*08a0*/  @!P1 FMUL R14, R14, 16777216 ;  /* 0x4b8000000e0e9820 */ /* 0x000fe20000400000 */
[----:B------:R-:W-:-:S02]  /*08b0*/  SGXT R2, R2, 0x1 ;  /* 0x000000010202781a */ /* 0x000fc40000000200 */
[----:B------:R-:W-:Y:S02]  /*08c0*/  LOP3.LUT R17, R0, R3, RZ, 0xfc, !PT ;  /* 0x0000000300117212 */ /* 0x000fe400078efcff */
[----:B------:R-:W-:Y:S01]  /*08d0*/  @!P2 R2UR UR6, R19 ;  /* 0x000000001306a2ca */ /* 0x000fe200000e0000 */
[----:B0-----:R-:W-:Y:S01]  /*08e0*/  FMUL R15, R15, R14 ;  /* 0x0000000e0f0f7220 */ /* 0x001fe20000400000 */
[----:B------:R-:W-:Y:S01]  /*08f0*/  LEA.HI R14, R2, R17, RZ, 0xc ;  /* 0x00000011020e7211 */ /* 0x000fe200078f60ff */
[----:B------:R-:W-:Y:S01]  /*0900*/  FADD R24, R21, -UR4 ;  /* 0x8000000415187e21 */ /* 0x000fe20008000000 */
[----:B------:R-:W-:Y:S02]  /*0910*/  IMAD.U32 R19, RZ, RZ, UR5 ;  /* 0x00000005ff137e24 */ /* 0x000fe4000f8e00ff */
[----:B------:R-:W-:Y:S01]  /*0920*/  LOP3.LUT R16, R14, 0xfffff000, RZ, 0xc0, !PT ;  /* 0xfffff0000e107812 */ /* 0x000fe200078ec0ff */
[----:B------:R-:W-:Y:S01]  /*0930*/  FMUL R24, R15, R24 ;  /* 0x000000180f187220 */ /* 0x000fe20000400000 */
[----:B------:R-:W-:Y:S01]  /*0940*/  FADD R22, R22, -UR4 ;  /* 0x8000000416167e21 */ /* 0x000fe20008000000 */
[----:B----4-:R-:W-:-:S02]  /*0950*/  FADD R28, R5, -UR4 ;  /* 0x80000004051c7e21 */ /* 0x010fc40008000000 */
[----:B------:R-:W-:Y:S02]  /*0960*/  IMAD.IADD R17, R17, 0x1, -R16 ;  /* 0x0000000111117824 */ /* 0x000fe400078e0a10 */
[----:B------:R-:W-:Y:S01]  /*0970*/  FFMA R16, R24, R19, UR6 ;  /* 0x0000000618107e23 */ /* 0x000fe20008000013 */
[----:B------:R-:W-:Y:S01]  /*0980*/  FADD R24, R7, -UR4 ;  /* 0x8000000407187e21 */ /* 0x000fe20008000000 */
[----:B------:R-:W-:Y:S01]  /*0990*/  MOV R7, UR5 ;  /* 0x0000000500077c02 */ /* 0x000fe20008000f00 */
[C---:B------:R-:W-:Y:S01]  /*09a0*/  FMUL R5, R15.reuse, R22 ;  /* 0x000000160f057220 */ /* 0x040fe20000400000 */
[C---:B------:R-:W-:Y:S01]  /*09b0*/  FMUL R28, R15.reuse, R28 ;  /* 0x0000001c0f1c7220 */ /* 0x040fe20000400000 */
[----:B------:R-:W-:Y:S01]  /*09c0*/  FMUL R24, R15, R24 ;  /* 0x000000180f187220 */ /* 0x000fe20000400000 */
[----:B------:R-:W-:Y:S02]  /*09d0*/  IMAD.U32 R21, RZ, RZ, UR5 ;  /* 0x00000005ff157e24 */ /* 0x000fe4000f8e00ff */
[----:B------:R-:W-:Y:S01]  /*09e0*/  FFMA R5, R5, R7, UR6 ;  /* 0x0000000605057e23 */ /* 0x000fe20008000007 */
[----:B------:R-:W-:Y:S01]  /*09f0*/  FFMA R19, R28, R19, UR6 ;  /* 0x000000061c137e23 */ /* 0x000fe20008000013 */
[----:B------:R-:W-:Y:S01]  /*0a00*/  FFMA R7, R24, R21, UR6 ;  /* 0x0000000618077e23 */ /* 0x000fe20008000015 */
[C---:B------:R-:W-:Y:S01]  /*0a10*/  FSETP.GEU.AND P3, PT, R16.reuse, -R23, PT ;  /* 0x800000171000720b */ /* 0x040fe20003f6e000 */
[----:B------:R-:W-:-:S02]  /*0a20*/  FADD R16, R16, R23 ;  /* 0x0000001710107221 */ /* 0x000fc40000000000 */
[C---:B------:R-:W-:Y:S01]  /*0a30*/  FSETP.GEU.AND P2, PT, R19.reuse, -R10, PT ;  /* 0x8000000a1300720b */ /* 0x040fe20003f4e000 */
[----:B------:R-:W-:Y:S01]  /*0a40*/  FADD R10, R19, R10 ;  /* 0x0000000a130a7221 */ /* 0x000fe20000000000 */
[C---:B------:R-:W-:Y:S01]  /*0a50*/  FSETP.GEU.AND P1, PT, R7.reuse, -R8, PT ;  /* 0x800000080700720b */ /* 0x040fe20003f2e000 */
[----:B------:R-:W-:Y:S01]  /*0a60*/  FADD R8, R7, R8 ;  /* 0x0000000807087221 */ /* 0x000fe20000000000 */
[----:B-1----:R-:W-:Y:S02]  /*0a70*/  LOP3.LUT R7, R11, 0x7f, RZ, 0xc0, !PT ;  /* 0x0000007f0b077812 */ /* 0x002fe400078ec0ff */
[C---:B------:R-:W-:Y:S01]  /*0a80*/  FSETP.GEU.AND P0, PT, R5.reuse, -R20, PT ;  /* 0x800000140500720b */ /* 0x040fe20003f0e000 */
[----:B------:R-:W-:Y:S01]  /*0a90*/  FADD R5, R5, R20 ;  /* 0x0000001405057221 */ /* 0x000fe20000000000 */
[----:B------:R-:W-:Y:S02]  /*0aa0*/  LEA R7, R7, UR7, 0x2 ;  /* 0x0000000707077c11 */ /* 0x000fe4000f8e10ff */
[----:B------:R-:W-:-:S02]  /*0ab0*/  FSEL R22, R16, RZ, P3 ;  /* 0x000000ff10167208 */ /* 0x000fc40001800000 */
[----:B------:R-:W-:Y:S02]  /*0ac0*/  FSEL R24, R10, RZ, P2 ;  /* 0x000000ff0a187208 */ /* 0x000fe40001000000 */
[----:B------:R-:W-:Y:S02]  /*0ad0*/  FSEL R28, R8, RZ, P1 ;  /* 0x000000ff081c7208 */ /* 0x000fe40000800000 */
[----:B------:R-:W-:Y:S01]  /*0ae0*/  FSEL R5, R5, RZ, P0 ;  /* 0x000000ff05057208 */ /* 0x000fe20000000000 */
[----:B------:R0:W-:Y:S04]  /*0af0*/  STS [R7], R22 ;  /* 0x0000001607007388 */ /* 0x0001e80000000800 */
[----:B------:R1:W-:Y:S04]  /*0b00*/  STS [R7+0x200], R24 ;  /* 0x0002001807007388 */ /* 0x0003e80000000800 */
[----:B------:R-:W-:Y:S04]  /*0b10*/  STS [R7+0x400], R28 ;  /* 0x0004001c07007388 */ /* 0x000fe80000000800 */
[----:B------:R2:W-:Y:S01]  /*0b20*/  STS [R7+0x600], R5 ;  /* 0x0006000507007388 */ /* 0x0005e20000000800 */
[----:B------:R-:W-:Y:S01]  /*0b30*/  IMAD.U32 R20, RZ, RZ, UR12 ;  /* 0x0000000cff147e24 */ /* 0x000fe2000f8e00ff */
[----:B------:R-:W-:Y:S01]  /*0b40*/  LEA R16, R0, UR7, 0x2 ;  /* 0x0000000700107c11 */ /* 0x000fe2000f8e10ff */
[----:B------:R-:W-:-:S02]  /*0b50*/  IMAD.SHL.U32 R14, R14, 0x100, RZ ;  /* 0x000001000e0e7824 */ /* 0x000fc400078e00ff */
[----:B------:R-:W-:Y:S01]  /*0b60*/  FADD R18, R18, -UR4 ;  /* 0x8000000412127e21 */ /* 0x000fe20008000000 */
[----:B------:R-:W-:Y:S01]  /*0b70*/  FADD R4, R4, -UR4 ;  /* 0x8000000404047e21 */ /* 0x000fe20008000000 */
[----:B------:R-:W-:Y:S01]  /*0b80*/  LEA R17, R20, R17, 0xc ;  /* 0x0000001114117211 */ /* 0x000fe200078e60ff */
[----:B------:R-:W-:Y:S01]  /*0b90*/  FADD R20, R9, -UR4 ;  /* 0x8000000409147e21 */ /* 0x000fe20008000000 */
[----:B------:R-:W-:Y:S01]  /*0ba0*/  BAR.SYNC.DEFER_BLOCKING 0x0 ;  /* 0x0000000000007b1d */ /* 0x000fe20000010000 */
[----:B------:R-:W-:Y:S01]  /*0bb0*/  FADD R26, R26, -UR4 ;  /* 0x800000041a1a7e21 */ /* 0x000fe20008000000 */
[C---:B------:R-:W-:Y:S01]  /*0bc0*/  FMUL R19, R15.reuse, R18 ;  /* 0x000000120f137220 */ /* 0x040fe20000400000 */
[----:B------:R-:W-:Y:S01]  /*0bd0*/  LOP3.LUT R14, R14, 0xfff00000, RZ, 0xc0, !PT ;  /* 0xfff000000e0e7812 */ /* 0x000fe200078ec0ff */
[C---:B------:R-:W-:Y:S01]  /*0be0*/  FMUL R20, R15.reuse, R20 ;  /* 0x000000140f147220 */ /* 0x040fe20000400000 */
[C---:B------:R-:W-:Y:S01]  /*0bf0*/  FMUL R18, R15.reuse, R4 ;  /* 0x000000040f127220 */ /* 0x040fe20000400000 */
[----:B0-----:R-:W-:Y:S01]  /*0c00*/  MOV R22, UR5 ;  /* 0x0000000500167c02 */ /* 0x001fe20008000f00 */
[----:B------:R-:W-:Y:S01]  /*0c10*/  FMUL R15, R15, R26 ;  /* 0x0000001a0f0f7220 */ /* 0x000fe20000400000 */
[----:B------:R-:W-:Y:S01]  /*0c20*/  MOV R23, UR5 ;  /* 0x0000000500177c02 */ /* 0x000fe20008000f00 */
[----:B-1----:R-:W-:Y:S01]  /*0c30*/  IMAD.U32 R24, RZ, RZ, UR5 ;  /* 0x00000005ff187e24 */ /* 0x002fe2000f8e00ff */
[----:B--2---:R-:W0:Y:S01]  /*0c40*/  LDC.64 R4, c[0x0][0x240] ;  /* 0x00009000ff047b82 */ /* 0x004e220000000a00 */
[----:B------:R-:W-:-:S02]  /*0c50*/  IMAD.IADD R17, R17, 0x1, R14 ;  /* 0x0000000111117824 */ /* 0x000fc400078e020e */
[----:B------:R-:W-:Y:S01]  /*0c60*/  FFMA R14, R15, R22, UR6 ;  /* 0x000000060f0e7e23 */ /* 0x000fe20008000016 */
[----:B------:R-:W-:Y:S01]  /*0c70*/  FFMA R20, R20, R23, UR6 ;  /* 0x0000000614147e23 */ /* 0x000fe20008000017 */
[----:B------:R-:W-:Y:S01]  /*0c80*/  FFMA R19, R19, R24, UR6 ;  /* 0x0000000613137e23 */ /* 0x000fe20008000018 */
[----:B------:R-:W-:Y:S01]  /*0c90*/  FFMA R15, R18, R21, UR6 ;  /* 0x00000006120f7e23 */ /* 0x000fe20008000015 */
[----:B------:R-:W1:Y:S01]  /*0ca0*/  LDS.128 R8, [R16] ;  /* 0x0000000010087984 */ /* 0x000e620000000c00 */
[----:B------:R-:W-:Y:S01]  /*0cb0*/  BAR.SYNC.DEFER_BLOCKING 0x0 ;  /* 0x0000000000007b1d */ /* 0x000fe20000010000 */
[C---:B------:R-:W-:Y:S01]  /*0cc0*/  FSETP.GEU.AND P3, PT, R20.reuse, -R27, PT ;  /* 0x8000001b1400720b */ /* 0x040fe20003f6e000 */
[----:B------:R-:W-:Y:S01]  /*0cd0*/  FADD R20, R20, R27 ;  /* 0x0000001b14147221 */ /* 0x000fe20000000000 */
[C---:B------:R-:W-:Y:S01]  /*0ce0*/  FSETP.GEU.AND P2, PT, R19.reuse, -R12, PT ;  /* 0x8000000c1300720b */ /* 0x040fe20003f4e000 */
[----:B------:R-:W-:Y:S01]  /*0cf0*/  FADD R12, R19, R12 ;  /* 0x0000000c130c7221 */ /* 0x000fe20000000000 */
[C---:B------:R-:W-:Y:S01]  /*0d00*/  FSETP.GEU.AND P1, PT, R15.reuse, -R6, PT ;  /* 0x800000060f00720b */ /* 0x040fe20003f2e000 */
[----:B------:R-:W-:Y:S01]  /*0d10*/  FADD R6, R15, R6 ;  /* 0x000000060f067221 */ /* 0x000fe20000000000 */
[C---:B------:R-:W-:Y:S01]  /*0d20*/  FSETP.GEU.AND P0, PT, R14.reuse, -R13, PT ;  /* 0x8000000d0e00720b */ /* 0x040fe20003f0e000 */
[----:B------:R-:W-:Y:S01]  /*0d30*/  FADD R13, R14, R13 ;  /* 0x0000000d0e0d7221 */ /* 0x000fe20000000000 */
[----:B------:R-:W-:-:S02]  /*0d40*/  FSEL R20, R20, RZ, P3 ;  /* 0x000000ff14147208 */ /* 0x000fc40001800000 */
[----:B------:R-:W-:Y:S02]  /*0d50*/  FSEL R14, R12, RZ, P2 ;  /* 0x000000ff0c0e7208 */ /* 0x000fe40001000000 */
[----:B------:R-:W-:Y:S02]  /*0d60*/  FSEL R6, R6, RZ, P1 ;  /* 0x000000ff06067208 */ /* 0x000fe40000800000 */
[----:B------:R-:W-:Y:S01]  /*0d70*/  FSEL R18, R13, RZ, P0 ;  /* 0x000000ff0d127208 */ /* 0x000fe20000000000 */
[----:B------:R2:W-:Y:S04]  /*0d80*/  STS [R7], R20 ;  /* 0x0000001407007388 */ /* 0x0005e80000000800 */
[----:B------:R2:W-:Y:S04]  /*0d90*/  STS [R7+0x200], R14 ;  /* 0x0002000e07007388 */ /* 0x0005e80000000800 */
[----:B------:R2:W-:Y:S04]  /*0da0*/  STS [R7+0x400], R6 ;  /* 0x0004000607007388 */ /* 0x0005e80000000800 */
[----:B------:R2:W-:Y:S01]  /*0db0*/  STS [R7+0x600], R18 ;  /* 0x0006001207007388 */ /* 0x0005e20000000800 */
[----:B------:R-:W-:Y:S01]  /*0dc0*/  BAR.SYNC.DEFER_BLOCKING 0x0 ;  /* 0x0000000000007b1d */ /* 0x000fe20000010000 */
[----:B------:R-:W-:-:S02]  /*0dd0*/  PLOP3.LUT P4, PT, PT, PT, UP0, 0x80, 0x0 ;  /* 0x000000000000781c */ /* 0x000fc40003f8f008 */
[----:B------:R-:W-:Y:S01]  /*0de0*/  PLOP3.LUT P5, PT, PT, PT, UP0, 0x40, 0x0 ;  /* 0x000000000000781c */ /* 0x000fe20003fae808 */
[----:B0-----:R-:W-:Y:S01]  /*0df0*/  IMAD.WIDE R12, R17, 0x4, R4 ;  /* 0x00000004110c7825 */ /* 0x001fe200078e0204 */
[----:B------:R-:W-:-:S09]  /*0e00*/  MOV R15, UR12 ;  /* 0x0000000c000f7c02 */ /* 0x000fd20008000f00 */
[----:B-1----:R2:W-:Y:S02]  /*0e10*/  @!P4 STG.E.128 desc[UR10][R12.64], R8 ;  /* 0x000000080c00c986 */ /* 0x0025e4000c101d0a */
[----:B------:R-:W-:Y:S05]  /*0e20*/  @!P5 EXIT ;  /* 0x000000000000d94d */ /* 0x000fea0003800000 */
[----:B--2---:R-:W0:Y:S01]  /*0e30*/  LDS.128 R8, [R16] ;  /* 0x0000000010087984 */ /* 0x004e220000000c00 */
[----:B------:R-:W-:-:S04]  /*0e40*/  LOP3.LUT R3, R0, 0x200, R3, 0xfe, !PT ;  /* 0x0000020000037812 */ /* 0x000fc800078efe03 */
[----:B------:R-:W-:-:S04]  /*0e50*/  LEA.HI R2, R2, R3, RZ, 0xc ;  /* 0x0000000302027211 */ /* 0x000fc800078f60ff */
[C---:B------:R-:W-:Y:S01]  /*0e60*/  LOP3.LUT R0, R2.reuse, 0xfffff000, RZ, 0xc0, !PT ;  /* 0xfffff00002007812 */ /* 0x040fe200078ec0ff */
[----:B------:R-:W-:-:S03]  /*0e70*/  IMAD.SHL.U32 R2, R2, 0x100, RZ ;  /* 0x0000010002027824 */ /* 0x000fc600078e00ff */
[----:B------:R-:W-:Y:S02]  /*0e80*/  IADD3 R0, R3, -R0, RZ ;  /* 0x8000000003007210 */ /* 0x000fe40007ffe0ff */
[----:B------:R-:W-:-:S03]  /*0e90*/  LOP3.LUT R3, R2, 0xfff00000, RZ, 0xc0, !PT ;  /* 0xfff0000002037812 */ /* 0x000fc600078ec0ff */
[----:B------:R-:W-:-:S05]  /*0ea0*/  IMAD R0, R15, 0x1000, R0 ;  /* 0x000010000f007824 */ /* 0x000fca00078e0200 */
[----:B------:R-:W-:-:S05]  /*0eb0*/  IADD3 R3, R0, R3, RZ ;  /* 0x0000000300037210 */ /* 0x000fca0007ffe0ff */
[----:B------:R-:W-:-:S05]  /*0ec0*/  IMAD.WIDE R4, R3, 0x4, R4 ;  /* 0x0000000403047825 */ /* 0x000fca00078e0204 */
[----:B0-----:R-:W-:Y:S01]  /*0ed0*/  STG.E.128 desc[UR10][R4.64], R8 ;  /* 0x0000000804007986 */ /* 0x001fe2000c101d0a */
[----:B------:R-:W-:Y:S05]  /*0ee0*/  EXIT ;  /* 0x000000000000794d */ /* 0x000fea0003800000 */
.L_x_0:
[----:B------:R-:W-:-:S00]  /*0ef0*/  BRA `(.L_x_0) ;  /* 0xfffffffc00fc7947 */ /* 0x000fc0000383ffff */
[----:B------:R-:W-:-:S00]  /*0f00*/  NOP ;  /* 0x0000000000007918 */ /* 0x000fc00000000000 */
[----:B------:R-:W-:-:S00]  /*0f10*/  NOP ;  /* 0x0000000000007918 */ /* 0x000fc00000000000 */
[----:B------:R-:W-:-:S00]  /*0f20*/  NOP ;  /* 0x0000000000007918 */ /* 0x000fc00000000000 */
[----:B------:R-:W-:-:S00]  /*0f30*/  NOP ;  /* 0x0000000000007918 */ /* 0x000fc00000000000 */
[----:B------:R-:W-:-:S00]  /*0f40*/  NOP ;  /* 0x0000000000007918 */ /* 0x000fc00000000000 */
[----:B------:R-:W-:-:S00]  /*0f50*/  NOP ;  /* 0x0000000000007918 */ /* 0x000fc00000000000 */
[----:B------:R-:W-:-:S00]  /*0f60*/  NOP ;  /* 0x0000000000007918 */ /* 0x000fc00000000000 */
[----:B------:R-:W-:-:S00]  /*0f70*/  NOP ;  /* 0x0000000000007918 */ /* 0x000fc00000000000 */
.L_x_1:


//--------------------- .nv.global.init           --------------------------
	.section	.nv.global.init,"aw",@progbits
.nv.global.init:
	.type		_$_str,@object
	.size		_$_str,(_$_str_$_2 - _$_str)
_$_str:
        /*0000*/ 	.byte	0x5f, 0x5f, 0x43, 0x55, 0x44, 0x41, 0x5f, 0x46, 0x54, 0x5a, 0x00
	.type		_$_str_$_2,@object
	.size		_$_str_$_2,(.L_1 - _$_str_$_2)
_$_str_$_2:
        /*000b*/ 	.byte	0x5f, 0x5f, 0x43, 0x55, 0x44, 0x41, 0x5f, 0x50, 0x52, 0x45, 0x43, 0x5f, 0x53, 0x51, 0x52, 0x54
        /*001b*/ 	.byte	0x00
.L_1:


//--------------------- .nv.shared.triton_poi_fused__native_batch_norm_legit_no_training_add_relu_3 --------------------------
	.section	.nv.shared.triton_poi_fused__native_batch_norm_legit_no_training_add_relu_3,"aw",@nobits
	.sectionflags	@""
	.align	16
	.zero		1024


//--------------------- .nv.constant0.triton_poi_fused__native_batch_norm_legit_no_training_add_relu_3 --------------------------
	.section	.nv.constant0.triton_poi_fused__native_batch_norm_legit_no_training_add_relu_3,"a",@progbits
	.sectionflags	@""
	.align	4
.nv.constant0.triton_poi_fused__native_batch_norm_legit_no_training_add_relu_3:
	.zero		592
